//
// Generated by NVIDIA NVVM Compiler
//
// Compiler Build ID: CL-36424714
// Cuda compilation tools, release 13.0, V13.0.88
// Based on NVVM 20.0.0
//

.version 9.0
.target sm_100
.address_size 64

	// .globl	_Z17mandelbrot_kernelPjiidddi

.visible .entry _Z17mandelbrot_kernelPjiidddi(
	.param .u64 .ptr .align 1 _Z17mandelbrot_kernelPjiidddi_param_0,
	.param .u32 _Z17mandelbrot_kernelPjiidddi_param_1,
	.param .u32 _Z17mandelbrot_kernelPjiidddi_param_2,
	.param .f64 _Z17mandelbrot_kernelPjiidddi_param_3,
	.param .f64 _Z17mandelbrot_kernelPjiidddi_param_4,
	.param .f64 _Z17mandelbrot_kernelPjiidddi_param_5,
	.param .u32 _Z17mandelbrot_kernelPjiidddi_param_6
)
{
	.reg .pred 	%p<11>;
	.reg .b32 	%r<50>;
	.reg .b64 	%rd<5>;
	.reg .b64 	%fd<26>;

	ld.param.u64 	%rd1, [_Z17mandelbrot_kernelPjiidddi_param_0];
	ld.param.u32 	%r8, [_Z17mandelbrot_kernelPjiidddi_param_1];
	ld.param.u32 	%r11, [_Z17mandelbrot_kernelPjiidddi_param_2];
	ld.param.f64 	%fd13, [_Z17mandelbrot_kernelPjiidddi_param_3];
	ld.param.f64 	%fd14, [_Z17mandelbrot_kernelPjiidddi_param_4];
	ld.param.f64 	%fd15, [_Z17mandelbrot_kernelPjiidddi_param_5];
	ld.param.u32 	%r10, [_Z17mandelbrot_kernelPjiidddi_param_6];
	mov.u32 	%r12, %ctaid.x;
	mov.u32 	%r13, %ntid.x;
	mov.u32 	%r14, %tid.x;
	mad.lo.s32 	%r1, %r12, %r13, %r14;
	mov.u32 	%r15, %ctaid.y;
	mov.u32 	%r16, %ntid.y;
	mov.u32 	%r17, %tid.y;
	mad.lo.s32 	%r18, %r15, %r16, %r17;
	shl.b32 	%r19, %r8, 1;
	setp.ge.s32 	%p1, %r1, %r19;
	shl.b32 	%r20, %r11, 1;
	setp.ge.s32 	%p2, %r18, %r20;
	or.pred  	%p3, %p1, %p2;
	@%p3 bra 	$L__BB0_7;
	sub.s32 	%r22, %r1, %r8;
	cvt.rn.f64.s32 	%fd16, %r22;
	fma.rn.f64 	%fd1, %fd15, %fd16, %fd13;
	sub.s32 	%r23, %r18, %r11;
	cvt.rn.f64.s32 	%fd17, %r23;
	fma.rn.f64 	%fd2, %fd15, %fd17, %fd14;
	mul.f64 	%fd23, %fd1, %fd1;
	mul.f64 	%fd22, %fd2, %fd2;
	add.f64 	%fd18, %fd23, %fd22;
	setp.geu.f64 	%p4, %fd18, 0d4010000000000000;
	setp.lt.s32 	%p5, %r10, 1;
	mov.b32 	%r48, 0;
	or.pred  	%p6, %p4, %p5;
	@%p6 bra 	$L__BB0_4;
	mov.b32 	%r48, 0;
	mov.f64 	%fd24, %fd2;
	mov.f64 	%fd25, %fd1;
$L__BB0_3:
	sub.f64 	%fd19, %fd23, %fd22;
	add.f64 	%fd9, %fd1, %fd19;
	mul.f64 	%fd20, %fd25, %fd24;
	fma.rn.f64 	%fd24, %fd20, 0d4000000000000000, %fd2;
	mul.f64 	%fd23, %fd9, %fd9;
	mul.f64 	%fd22, %fd24, %fd24;
	add.s32 	%r48, %r48, 1;
	add.f64 	%fd21, %fd23, %fd22;
	setp.lt.f64 	%p7, %fd21, 0d4010000000000000;
	setp.lt.s32 	%p8, %r48, %r10;
	and.pred  	%p9, %p7, %p8;
	mov.f64 	%fd25, %fd9;
	@%p9 bra 	$L__BB0_3;
$L__BB0_4:
	setp.eq.s32 	%p10, %r48, %r10;
	mov.b32 	%r49, 255;
	@%p10 bra 	$L__BB0_6;
	mul.lo.s32 	%r26, %r48, 9;
	mul.hi.u32 	%r27, %r26, -2139062143;
	shr.u32 	%r28, %r27, 7;
	add.s32 	%r29, %r26, %r28;
	shl.b32 	%r30, %r29, 16;
	mul.lo.s32 	%r31, %r48, 5;
	mul.hi.u32 	%r32, %r31, -2139062143;
	shr.u32 	%r33, %r32, 7;
	mul.lo.s32 	%r34, %r33, 255;
	sub.s32 	%r35, %r31, %r34;
	shl.b32 	%r36, %r35, 8;
	or.b32  	%r37, %r30, %r36;
	shl.b32 	%r38, %r48, 1;
	mul.hi.u32 	%r39, %r38, -2139062143;
	shr.u32 	%r40, %r39, 7;
	mul.lo.s32 	%r41, %r40, 255;
	sub.s32 	%r42, %r38, %r41;
	or.b32  	%r43, %r37, %r42;
	or.b32  	%r49, %r43, -16777216;
$L__BB0_6:
	mul.lo.s32 	%r44, %r18, %r8;
	shl.b32 	%r45, %r44, 1;
	add.s32 	%r46, %r45, %r1;
	cvta.to.global.u64 	%rd2, %rd1;
	mul.wide.s32 	%rd3, %r46, 4;
	add.s64 	%rd4, %rd2, %rd3;
	st.global.u32 	[%rd4], %r49;
$L__BB0_7:
	ret;

}


// ===== COMPILED SASS (sm_100) =====

	.target	sm_100

	.elftype	@"ET_EXEC"


//--------------------- .note.nv.tkinfo           --------------------------
	.section	.note.nv.tkinfo,"",@"SHT_NOTE"
	.sectionflags	@"SHF_NOTE_NV_TKINFO"
	.tkinfo
        /*0018*/ 	.word	0x00000002
        /*0030*/ 	.string	""
        /*0030*/ 	.string	"ptxas"
        /*0030*/ 	.string	"Cuda compilation tools, release 13.0, V13.0.88"
        /*0030*/ 	.string	"Build cuda_13.0.r13.0/compiler.36424714_0"
        /*0030*/ 	.string	"-arch sm_100 -m 64 "



//--------------------- .note.nv.cuinfo           --------------------------
	.section	.note.nv.cuinfo,"",@"SHT_NOTE"
	.sectionflags	@"SHF_NOTE_NV_CUINFO"
        /*0018*/ 	.short	0x0002
        /*001a*/ 	.short	0x0064
        /*001c*/ 	.short	0x0082
	.zero		2


//--------------------- .nv.info                  --------------------------
	.section	.nv.info,"",@"SHT_CUDA_INFO"
	.align	4


	//----- nvinfo : EIATTR_REGCOUNT
	.align		4
        /*0000*/ 	.byte	0x04, 0x2f
        /*0002*/ 	.short	(.L_1 - .L_0)
	.align		4
.L_0:
        /*0004*/ 	.word	index@(_Z17mandelbrot_kernelPjiidddi)
        /*0008*/ 	.word	0x00000018


	//----- nvinfo : EIATTR_FRAME_SIZE
	.align		4
.L_1:
        /*000c*/ 	.byte	0x04, 0x11
        /*000e*/ 	.short	(.L_3 - .L_2)
	.align		4
.L_2:
        /*0010*/ 	.word	index@(_Z17mandelbrot_kernelPjiidddi)
        /*0014*/ 	.word	0x00000000


	//----- nvinfo : EIATTR_MIN_STACK_SIZE
	.align		4
.L_3:
        /*0018*/ 	.byte	0x04, 0x12
        /*001a*/ 	.short	(.L_5 - .L_4)
	.align		4
.L_4:
        /*001c*/ 	.word	index@(_Z17mandelbrot_kernelPjiidddi)
        /*0020*/ 	.word	0x00000000
.L_5:


//--------------------- .nv.compat                --------------------------
	.section	.nv.compat,"",@"SHT_CUDA_COMPAT_INFO"
	.align	4
        /*0000*/ 	.byte	0x02, 0x09, 0x00, 0x00, 0x02, 0x02, 0x01, 0x00, 0x02, 0x05, 0x05, 0x00, 0x03, 0x07, 0x01, 0x01
        /*0010*/ 	.byte	0x02, 0x03, 0x00, 0x00, 0x02, 0x06, 0x01, 0x00, 0x04, 0x0b, 0x08, 0x00, 0x01, 0x00, 0x00, 0x00
        /*0020*/ 	.byte	0x00, 0x00, 0x00, 0x00


//--------------------- .nv.info._Z17mandelbrot_kernelPjiidddi --------------------------
	.section	.nv.info._Z17mandelbrot_kernelPjiidddi,"",@"SHT_CUDA_INFO"
	.sectionflags	@""
	.align	4


	//----- nvinfo : EIATTR_CUDA_API_VERSION
	.align		4
        /*0000*/ 	.byte	0x04, 0x37
        /*0002*/ 	.short	(.L_7 - .L_6)
.L_6:
        /*0004*/ 	.word	0x00000082


	//----- nvinfo : EIATTR_KPARAM_INFO
	.align		4
.L_7:
        /*0008*/ 	.byte	0x04, 0x17
        /*000a*/ 	.short	(.L_9 - .L_8)
.L_8:
        /*000c*/ 	.word	0x00000000
        /*0010*/ 	.short	0x0006
        /*0012*/ 	.short	0x0028
        /*0014*/ 	.byte	0x00, 0xf0, 0x11, 0x00


	//----- nvinfo : EIATTR_KPARAM_INFO
	.align		4
.L_9:
        /*0018*/ 	.byte	0x04, 0x17
        /*001a*/ 	.short	(.L_11 - .L_10)
.L_10:
        /*001c*/ 	.word	0x00000000
        /*0020*/ 	.short	0x0005
        /*0022*/ 	.short	0x0020
        /*0024*/ 	.byte	0x00, 0xf0, 0x21, 0x00


	//----- nvinfo : EIATTR_KPARAM_INFO
	.align		4
.L_11:
        /*0028*/ 	.byte	0x04, 0x17
        /*002a*/ 	.short	(.L_13 - .L_12)
.L_12:
        /*002c*/ 	.word	0x00000000
        /*0030*/ 	.short	0x0004
        /*0032*/ 	.short	0x0018
        /*0034*/ 	.byte	0x00, 0xf0, 0x21, 0x00


	//----- nvinfo : EIATTR_KPARAM_INFO
	.align		4
.L_13:
        /*0038*/ 	.byte	0x04, 0x17
        /*003a*/ 	.short	(.L_15 - .L_14)
.L_14:
        /*003c*/ 	.word	0x00000000
        /*0040*/ 	.short	0x0003
        /*0042*/ 	.short	0x0010
        /*0044*/ 	.byte	0x00, 0xf0, 0x21, 0x00


	//----- nvinfo : EIATTR_KPARAM_INFO
	.align		4
.L_15:
        /*0048*/ 	.byte	0x04, 0x17
        /*004a*/ 	.short	(.L_17 - .L_16)
.L_16:
        /*004c*/ 	.word	0x00000000
        /*0050*/ 	.short	0x0002
        /*0052*/ 	.short	0x000c
        /*0054*/ 	.byte	0x00, 0xf0, 0x11, 0x00


	//----- nvinfo : EIATTR_KPARAM_INFO
	.align		4
.L_17:
        /*0058*/ 	.byte	0x04, 0x17
        /*005a*/ 	.short	(.L_19 - .L_18)
.L_18:
        /*005c*/ 	.word	0x00000000
        /*0060*/ 	.short	0x0001
        /*0062*/ 	.short	0x0008
        /*0064*/ 	.byte	0x00, 0xf0, 0x11, 0x00


	//----- nvinfo : EIATTR_KPARAM_INFO
	.align		4
.L_19:
        /*0068*/ 	.byte	0x04, 0x17
        /*006a*/ 	.short	(.L_21 - .L_20)
.L_20:
        /*006c*/ 	.word	0x00000000
        /*0070*/ 	.short	0x0000
        /*0072*/ 	.short	0x0000
        /*0074*/ 	.byte	0x00, 0xf5, 0x21, 0x00


	//----- nvinfo : EIATTR_SPARSE_MMA_MASK
	.align		4
.L_21:
        /*0078*/ 	.byte	0x03, 0x50
        /*007a*/ 	.short	0x0000


	//----- nvinfo : EIATTR_MAXREG_COUNT
	.align		4
        /*007c*/ 	.byte	0x03, 0x1b
        /*007e*/ 	.short	0x00ff


	//----- nvinfo : EIATTR_MERCURY_ISA_VERSION
	.align		4
        /*0080*/ 	.byte	0x03, 0x5f
        /*0082*/ 	.short	0x0101


	//----- nvinfo : EIATTR_VRC_CTA_INIT_COUNT
	.align		4
        /*0084*/ 	.byte	0x02, 0x4a
	.zero		1
	.zero		1


	//----- nvinfo : EIATTR_EXIT_INSTR_OFFSETS
	.align		4
        /*0088*/ 	.byte	0x04, 0x1c
        /*008a*/ 	.short	(.L_23 - .L_22)


	//   ....[0]....
.L_22:
        /*008c*/ 	.word	0x000000e0


	//   ....[1]....
        /*0090*/ 	.word	0x000004c0


	//----- nvinfo : EIATTR_CRS_STACK_SIZE
	.align		4
.L_23:
        /*0094*/ 	.byte	0x04, 0x1e
        /*0096*/ 	.short	(.L_25 - .L_24)
.L_24:
        /*0098*/ 	.word	0x00000000


	//----- nvinfo : EIATTR_CBANK_PARAM_SIZE
	.align		4
.L_25:
        /*009c*/ 	.byte	0x03, 0x19
        /*009e*/ 	.short	0x002c


	//----- nvinfo : EIATTR_PARAM_CBANK
	.align		4
        /*00a0*/ 	.byte	0x04, 0x0a
        /*00a2*/ 	.short	(.L_27 - .L_26)
	.align		4
.L_26:
        /*00a4*/ 	.word	index@(.nv.constant0._Z17mandelbrot_kernelPjiidddi)
        /*00a8*/ 	.short	0x0380
        /*00aa*/ 	.short	0x002c


	//----- nvinfo : EIATTR_SW_WAR
	.align		4
.L_27:
        /*00ac*/ 	.byte	0x04, 0x36
        /*00ae*/ 	.short	(.L_29 - .L_28)
.L_28:
        /*00b0*/ 	.word	0x00000008
.L_29:


//--------------------- .nv.callgraph             --------------------------
	.section	.nv.callgraph,"",@"SHT_CUDA_CALLGRAPH"
	.align	4
	.sectionentsize	8
	.align		4
        /*0000*/ 	.word	0x00000000
	.align		4
        /*0004*/ 	.word	0xffffffff
	.align		4
        /*0008*/ 	.word	0x00000000
	.align		4
        /*000c*/ 	.word	0xfffffffe
	.align		4
        /*0010*/ 	.word	0x00000000
	.align		4
        /*0014*/ 	.word	0xfffffffd
	.align		4
        /*0018*/ 	.word	0x00000000
	.align		4
        /*001c*/ 	.word	0xfffffffc


//--------------------- .text._Z17mandelbrot_kernelPjiidddi --------------------------
	.section	.text._Z17mandelbrot_kernelPjiidddi,"ax",@progbits
	.align	128
        .global         _Z17mandelbrot_kernelPjiidddi
        .type           _Z17mandelbrot_kernelPjiidddi,@function
        .size           _Z17mandelbrot_kernelPjiidddi,(.L_x_6 - _Z17mandelbrot_kernelPjiidddi)
        .other          _Z17mandelbrot_kernelPjiidddi,@"STO_CUDA_ENTRY STV_DEFAULT"
_Z17mandelbrot_kernelPjiidddi:
.text._Z17mandelbrot_kernelPjiidddi:
[----:B------:R-:W-:Y:S01]  /*0000*/  LDC R1, c[0x0][0x37c] ;  /* 0x0000df00ff017b82 */ /* 0x000fe20000000800 */
[----:B------:R-:W0:Y:S07]  /*0010*/  S2R R2, SR_TID.Y ;  /* 0x0000000000027919 */ /* 0x000e2e0000002200 */
[----:B------:R-:W1:Y:S01]  /*0020*/  LDC R0, c[0x0][0x360] ;  /* 0x0000d800ff007b82 */ /* 0x000e620000000800 */
[----:B------:R-:W2:Y:S01]  /*0030*/  LDCU.64 UR8, c[0x0][0x388] ;  /* 0x00007100ff0877ac */ /* 0x000ea20008000a00 */
[----:B------:R-:W1:Y:S06]  /*0040*/  S2R R3, SR_TID.X ;  /* 0x0000000000037919 */ /* 0x000e6c0000002100 */
[----:B------:R-:W0:Y:S08]  /*0050*/  S2UR UR4, SR_CTAID.Y ;  /* 0x00000000000479c3 */ /* 0x000e300000002600 */
[----:B------:R-:W0:Y:S01]  /*0060*/  LDC R5, c[0x0][0x364] ;  /* 0x0000d900ff057b82 */ /* 0x000e220000000800 */
[----:B--2---:R-:W-:-:S07]  /*0070*/  USHF.L.U32 UR5, UR9, 0x1, URZ ;  /* 0x0000000109057899 */ /* 0x004fce00080006ff */
[----:B------:R-:W1:Y:S01]  /*0080*/  S2UR UR6, SR_CTAID.X ;  /* 0x00000000000679c3 */ /* 0x000e620000002500 */
[----:B0-----:R-:W-:Y:S01]  /*0090*/  IMAD R5, R5, UR4, R2 ;  /* 0x0000000405057c24 */ /* 0x001fe2000f8e0202 */
[----:B------:R-:W-:-:S04]  /*00a0*/  USHF.L.U32 UR4, UR8, 0x1, URZ ;  /* 0x0000000108047899 */ /* 0x000fc800080006ff */
[----:B------:R-:W-:Y:S01]  /*00b0*/  ISETP.GE.AND P0, PT, R5, UR5, PT ;  /* 0x0000000505007c0c */ /* 0x000fe2000bf06270 */
[----:B-1----:R-:W-:-:S05]  /*00c0*/  IMAD R0, R0, UR6, R3 ;  /* 0x0000000600007c24 */ /* 0x002fca000f8e0203 */
[----:B------:R-:W-:-:S13]  /*00d0*/  ISETP.GE.OR P0, PT, R0, UR4, P0 ;  /* 0x0000000400007c0c */ /* 0x000fda0008706670 */
[----:B------:R-:W-:Y:S05]  /*00e0*/  @P0 EXIT ;  /* 0x000000000000094d */ /* 0x000fea0003800000 */
[----:B------:R-:W0:Y:S01]  /*00f0*/  LDC.64 R8, c[0x0][0x390] ;  /* 0x0000e400ff087b82 */ /* 0x000e220000000a00 */
[----:B------:R-:W-:Y:S01]  /*0100*/  IADD3 R16, PT, PT, R0, -UR8, RZ ;  /* 0x8000000800107c10 */ /* 0x000fe2000fffe0ff */
[----:B------:R-:W-:Y:S01]  /*0110*/  VIADD R17, R5, -UR9 ;  /* 0x8000000905117c36 */ /* 0x000fe20008000000 */
[----:B------:R-:W0:Y:S01]  /*0120*/  LDCU.64 UR4, c[0x0][0x3a0] ;  /* 0x00007400ff0477ac */ /* 0x000e220008000a00 */
[----:B------:R-:W-:Y:S01]  /*0130*/  BSSY.RECONVERGENT B0, `(.L_x_0) ;  /* 0x0000021000007945 */ /* 0x000fe20003800200 */
[----:B------:R-:W0:Y:S03]  /*0140*/  I2F.F64 R2, R16 ;  /* 0x0000001000027312 */ /* 0x000e260000201c00 */
[----:B------:R-:W1:Y:S05]  /*0150*/  LDC.64 R10, c[0x0][0x398] ;  /* 0x0000e600ff0a7b82 */ /* 0x000e6a0000000a00 */
[----:B------:R-:W1:Y:S03]  /*0160*/  I2F.F64 R6, R17 ;  /* 0x0000001100067312 */ /* 0x000e660000201c00 */
[----:B------:R-:W2:Y:S01]  /*0170*/  LDC R4, c[0x0][0x3a8] ;  /* 0x0000ea00ff047b82 */ /* 0x000ea20000000800 */
[----:B0-----:R-:W-:-:S07]  /*0180*/  DFMA R2, R2, UR4, R8 ;  /* 0x0000000402027c2b */ /* 0x001fce0008000008 */
[----:B------:R-:W0:Y:S01]  /*0190*/  LDC.64 R8, c[0x0][0x380] ;  /* 0x0000e000ff087b82 */ /* 0x000e220000000a00 */
[----:B-1----:R-:W-:Y:S01]  /*01a0*/  DFMA R6, R6, UR4, R10 ;  /* 0x0000000406067c2b */ /* 0x002fe2000800000a */
[----:B------:R-:W1:Y:S01]  /*01b0*/  LDCU.64 UR4, c[0x0][0x358] ;  /* 0x00006b00ff0477ac */ /* 0x000e620008000a00 */
[----:B------:R-:W-:-:S06]  /*01c0*/  DMUL R12, R2, R2 ;  /* 0x00000002020c7228 */ /* 0x000fcc0000000000 */
[----:B------:R-:W-:Y:S01]  /*01d0*/  DMUL R14, R6, R6 ;  /* 0x00000006060e7228 */ /* 0x000fe20000000000 */
[----:B--2---:R-:W-:-:S07]  /*01e0*/  ISETP.GE.AND P0, PT, R4, 0x1, PT ;  /* 0x000000010400780c */ /* 0x004fce0003f06270 */
[----:B------:R-:W-:-:S08]  /*01f0*/  DADD R10, R12, R14 ;  /* 0x000000000c0a7229 */ /* 0x000fd0000000000e */
[----:B------:R-:W-:Y:S01]  /*0200*/  DSETP.GEU.OR P0, PT, R10, 4, !P0 ;  /* 0x401000000a00742a */ /* 0x000fe2000470e400 */
[----:B------:R-:W-:Y:S01]  /*0210*/  IMAD R11, R5, UR8, RZ ;  /* 0x00000008050b7c24 */ /* 0x000fe2000f8e02ff */
[----:B------:R-:W-:-:S12]  /*0220*/  MOV R5, RZ ;  /* 0x000000ff00057202 */ /* 0x000fd80000000f00 */
[----:B-1----:R-:W-:Y:S05]  /*0230*/  @P0 BRA `(.L_x_1) ;  /* 0x0000000000400947 */ /* 0x002fea0003800000 */
[----:B------:R-:W-:Y:S01]  /*0240*/  IMAD.MOV.U32 R5, RZ, RZ, RZ ;  /* 0x000000ffff057224 */ /* 0x000fe200078e00ff */
[----:B------:R-:W-:Y:S01]  /*0250*/  MOV R16, R6 ;  /* 0x0000000600107202 */ /* 0x000fe20000000f00 */
[----:B------:R-:W-:Y:S01]  /*0260*/  IMAD.MOV.U32 R17, RZ, RZ, R7 ;  /* 0x000000ffff117224 */ /* 0x000fe200078e0007 */
[----:B------:R-:W-:Y:S01]  /*0270*/  MOV R18, R2 ;  /* 0x0000000200127202 */ /* 0x000fe20000000f00 */
[----:B------:R-:W-:-:S07]  /*0280*/  IMAD.MOV.U32 R19, RZ, RZ, R3 ;  /* 0x000000ffff137224 */ /* 0x000fce00078e0003 */
.L_x_2:
[----:B------:R-:W-:Y:S01]  /*0290*/  DADD R12, -R14, R12 ;  /* 0x000000000e0c7229 */ /* 0x000fe2000000010c */
[----:B------:R-:W-:Y:S01]  /*02a0*/  IADD3 R5, PT, PT, R5, 0x1, RZ ;  /* 0x0000000105057810 */ /* 0x000fe20007ffe0ff */
[----:B------:R-:W-:-:S03]  /*02b0*/  DMUL R16, R18, R16 ;  /* 0x0000001012107228 */ /* 0x000fc60000000000 */
[----:B------:R-:W-:-:S03]  /*02c0*/  ISETP.GE.AND P0, PT, R5, R4, PT ;  /* 0x000000040500720c */ /* 0x000fc60003f06270 */
[----:B------:R-:W-:Y:S02]  /*02d0*/  DADD R18, R2, R12 ;  /* 0x0000000002127229 */ /* 0x000fe4000000000c */
[----:B------:R-:W-:-:S06]  /*02e0*/  DFMA R16, R16, 2, R6 ;  /* 0x400000001010782b */ /* 0x000fcc0000000006 */
[----:B------:R-:W-:Y:S02]  /*02f0*/  DMUL R12, R18, R18 ;  /* 0x00000012120c7228 */ /* 0x000fe40000000000 */
[----:B------:R-:W-:-:S08]  /*0300*/  DMUL R14, R16, R16 ;  /* 0x00000010100e7228 */ /* 0x000fd00000000000 */
[----:B------:R-:W-:-:S08]  /*0310*/  DADD R20, R12, R14 ;  /* 0x000000000c147229 */ /* 0x000fd0000000000e */
[----:B------:R-:W-:-:S14]  /*0320*/  DSETP.LT.AND P1, PT, R20, 4, PT ;  /* 0x401000001400742a */ /* 0x000fdc0003f21000 */
[----:B------:R-:W-:Y:S05]  /*0330*/  @!P0 BRA P1, `(.L_x_2) ;  /* 0xfffffffc00d48947 */ /* 0x000fea000083ffff */
.L_x_1:
[----:B------:R-:W-:Y:S05]  /*0340*/  BSYNC.RECONVERGENT B0 ;  /* 0x0000000000007941 */ /* 0x000fea0003800200 */
.L_x_0:
[----:B------:R-:W-:Y:S01]  /*0350*/  ISETP.NE.AND P0, PT, R5, R4, PT ;  /* 0x000000040500720c */ /* 0x000fe20003f05270 */
[----:B------:R-:W-:Y:S01]  /*0360*/  IMAD R11, R11, 0x2, R0 ;  /* 0x000000020b0b7824 */ /* 0x000fe200078e0200 */
[----:B------:R-:W-:Y:S01]  /*0370*/  BSSY.RECONVERGENT B0, `(.L_x_3) ;  /* 0x0000013000007945 */ /* 0x000fe20003800200 */
[----:B------:R-:W-:Y:S02]  /*0380*/  MOV R3, 0xff ;  /* 0x000000ff00037802 */ /* 0x000fe40000000f00 */
[----:B0-----:R-:W-:-:S08]  /*0390*/  IMAD.WIDE R8, R11, 0x4, R8 ;  /* 0x000000040b087825 */ /* 0x001fd000078e0208 */
[----:B------:R-:W-:Y:S05]  /*03a0*/  @!P0 BRA `(.L_x_4) ;  /* 0x00000000003c8947 */ /* 0x000fea0003800000 */
[C---:B------:R-:W-:Y:S02]  /*03b0*/  IMAD R2, R5.reuse, 0x5, RZ ;  /* 0x0000000505027824 */ /* 0x040fe400078e02ff */
[----:B------:R-:W-:Y:S02]  /*03c0*/  IMAD.SHL.U32 R4, R5, 0x2, RZ ;  /* 0x0000000205047824 */ /* 0x000fe400078e00ff */
[----:B------:R-:W-:-:S04]  /*03d0*/  IMAD.HI.U32 R3, R2, -0x7f7f7f7f, RZ ;  /* 0x8080808102037827 */ /* 0x000fc800078e00ff */
[----:B------:R-:W-:Y:S01]  /*03e0*/  IMAD R5, R5, 0x9, RZ ;  /* 0x0000000905057824 */ /* 0x000fe200078e02ff */
[----:B------:R-:W-:Y:S01]  /*03f0*/  SHF.R.U32.HI R3, RZ, 0x7, R3 ;  /* 0x00000007ff037819 */ /* 0x000fe20000011603 */
[----:B------:R-:W-:-:S04]  /*0400*/  IMAD.HI.U32 R6, R4, -0x7f7f7f7f, RZ ;  /* 0x8080808104067827 */ /* 0x000fc800078e00ff */
[----:B------:R-:W-:Y:S01]  /*0410*/  IMAD.HI.U32 R0, R5, -0x7f7f7f7f, RZ ;  /* 0x8080808105007827 */ /* 0x000fe200078e00ff */
[----:B------:R-:W-:-:S03]  /*0420*/  SHF.R.U32.HI R7, RZ, 0x7, R6 ;  /* 0x00000007ff077819 */ /* 0x000fc60000011606 */
[----:B------:R-:W-:Y:S01]  /*0430*/  IMAD R3, R3, -0xff, R2 ;  /* 0xffffff0103037824 */ /* 0x000fe200078e0202 */
[----:B------:R-:W-:Y:S01]  /*0440*/  LEA.HI R0, R0, R5, RZ, 0x19 ;  /* 0x0000000500007211 */ /* 0x000fe200078fc8ff */
[----:B------:R-:W-:-:S03]  /*0450*/  IMAD R7, R7, -0xff, R4 ;  /* 0xffffff0107077824 */ /* 0x000fc600078e0204 */
[----:B------:R-:W-:Y:S02]  /*0460*/  SHF.L.U32 R0, R0, 0x10, RZ ;  /* 0x0000001000007819 */ /* 0x000fe400000006ff */
[----:B------:R-:W-:-:S04]  /*0470*/  SHF.L.U32 R3, R3, 0x8, RZ ;  /* 0x0000000803037819 */ /* 0x000fc800000006ff */
[----:B------:R-:W-:-:S04]  /*0480*/  LOP3.LUT R3, R7, R0, R3, 0xfe, !PT ;  /* 0x0000000007037212 */ /* 0x000fc800078efe03 */
[----:B------:R-:W-:-:S07]  /*0490*/  LOP3.LUT R3, R3, 0xff000000, RZ, 0xfc, !PT ;  /* 0xff00000003037812 */ /* 0x000fce00078efcff */
.L_x_4:
[----:B------:R-:W-:Y:S05]  /*04a0*/  BSYNC.RECONVERGENT B0 ;  /* 0x0000000000007941 */ /* 0x000fea0003800200 */
.L_x_3:
[----:B------:R-:W-:Y:S01]  /*04b0*/  STG.E desc[UR4][R8.64], R3 ;  /* 0x0000000308007986 */ /* 0x000fe2000c101904 */
[----:B------:R-:W-:Y:S05]  /*04c0*/  EXIT ;  /* 0x000000000000794d */ /* 0x000fea0003800000 */
.L_x_5:
[----:B------:R-:W-:-:S00]  /*04d0*/  BRA `(.L_x_5) ;  /* 0xfffffffc00fc7947 */ /* 0x000fc0000383ffff */
[----:B------:R-:W-:-:S00]  /*04e0*/  NOP ;  /* 0x0000000000007918 */ /* 0x000fc00000000000 */
        /* <DEDUP_REMOVED lines=9> */
.L_x_6:


//--------------------- .nv.shared.reserved.0     --------------------------
	.section	.nv.shared.reserved.0,"aw",@nobits
	.weak		__nv_reservedSMEM_offset_0_alias
	.size		__nv_reservedSMEM_offset_0_alias, 0, 64
	.other		__nv_reservedSMEM_offset_0_alias,@"STO_CUDA_RESERVED_SHARED STV_DEFAULT"
__nv_reservedSMEM_offset_0_alias:
	.zero		0
	.zero		64


//--------------------- .nv.constant0._Z17mandelbrot_kernelPjiidddi --------------------------
	.section	.nv.constant0._Z17mandelbrot_kernelPjiidddi,"a",@progbits
	.sectionflags	@""
	.align	4
.nv.constant0._Z17mandelbrot_kernelPjiidddi:
	.zero		940


//--------------------- SYMBOLS --------------------------

	.type		.nv.reservedSmem.offset0,@object
	.size		.nv.reservedSmem.offset0,0x4
